//
// Generated by NVIDIA NVVM Compiler
//
// Compiler Build ID: CL-36424714
// Cuda compilation tools, release 13.0, V13.0.88
// Based on NVVM 20.0.0
//

.version 9.0
.target sm_100
.address_size 64

	// .globl	_Z11vectorAddUMPiS_S_i

.visible .entry _Z11vectorAddUMPiS_S_i(
	.param .u64 .ptr .align 1 _Z11vectorAddUMPiS_S_i_param_0,
	.param .u64 .ptr .align 1 _Z11vectorAddUMPiS_S_i_param_1,
	.param .u64 .ptr .align 1 _Z11vectorAddUMPiS_S_i_param_2,
	.param .u32 _Z11vectorAddUMPiS_S_i_param_3
)
{
	.reg .pred 	%p<2>;
	.reg .b32 	%r<9>;
	.reg .b64 	%rd<11>;

	ld.param.u64 	%rd1, [_Z11vectorAddUMPiS_S_i_param_0];
	ld.param.u64 	%rd2, [_Z11vectorAddUMPiS_S_i_param_1];
	ld.param.u64 	%rd3, [_Z11vectorAddUMPiS_S_i_param_2];
	ld.param.u32 	%r2, [_Z11vectorAddUMPiS_S_i_param_3];
	mov.u32 	%r3, %ctaid.x;
	mov.u32 	%r4, %ntid.x;
	mov.u32 	%r5, %tid.x;
	mad.lo.s32 	%r1, %r3, %r4, %r5;
	setp.ge.s32 	%p1, %r1, %r2;
	@%p1 bra 	$L__BB0_2;
	cvta.to.global.u64 	%rd4, %rd1;
	cvta.to.global.u64 	%rd5, %rd2;
	cvta.to.global.u64 	%rd6, %rd3;
	mul.wide.s32 	%rd7, %r1, 4;
	add.s64 	%rd8, %rd4, %rd7;
	ld.global.u32 	%r6, [%rd8];
	add.s64 	%rd9, %rd5, %rd7;
	ld.global.u32 	%r7, [%rd9];
	add.s32 	%r8, %r7, %r6;
	add.s64 	%rd10, %rd6, %rd7;
	st.global.u32 	[%rd10], %r8;
$L__BB0_2:
	ret;

}


// ===== COMPILED SASS (sm_100) =====

	.target	sm_100

	.elftype	@"ET_EXEC"


//--------------------- .note.nv.tkinfo           --------------------------
	.section	.note.nv.tkinfo,"",@"SHT_NOTE"
	.sectionflags	@"SHF_NOTE_NV_TKINFO"
	.tkinfo
        /*0018*/ 	.word	0x00000002
        /*0030*/ 	.string	""
        /*0030*/ 	.string	"ptxas"
        /*0030*/ 	.string	"Cuda compilation tools, release 13.0, V13.0.88"
        /*0030*/ 	.string	"Build cuda_13.0.r13.0/compiler.36424714_0"
        /*0030*/ 	.string	"-arch sm_100 -m 64 "



//--------------------- .note.nv.cuinfo           --------------------------
	.section	.note.nv.cuinfo,"",@"SHT_NOTE"
	.sectionflags	@"SHF_NOTE_NV_CUINFO"
        /*0018*/ 	.short	0x0002
        /*001a*/ 	.short	0x0064
        /*001c*/ 	.short	0x0082
	.zero		2


//--------------------- .nv.info                  --------------------------
	.section	.nv.info,"",@"SHT_CUDA_INFO"
	.align	4


	//----- nvinfo : EIATTR_REGCOUNT
	.align		4
        /*0000*/ 	.byte	0x04, 0x2f
        /*0002*/ 	.short	(.L_1 - .L_0)
	.align		4
.L_0:
        /*0004*/ 	.word	index@(_Z11vectorAddUMPiS_S_i)
        /*0008*/ 	.word	0x0000000c


	//----- nvinfo : EIATTR_FRAME_SIZE
	.align		4
.L_1:
        /*000c*/ 	.byte	0x04, 0x11
        /*000e*/ 	.short	(.L_3 - .L_2)
	.align		4
.L_2:
        /*0010*/ 	.word	index@(_Z11vectorAddUMPiS_S_i)
        /*0014*/ 	.word	0x00000000


	//----- nvinfo : EIATTR_MIN_STACK_SIZE
	.align		4
.L_3:
        /*0018*/ 	.byte	0x04, 0x12
        /*001a*/ 	.short	(.L_5 - .L_4)
	.align		4
.L_4:
        /*001c*/ 	.word	index@(_Z11vectorAddUMPiS_S_i)
        /*0020*/ 	.word	0x00000000
.L_5:


//--------------------- .nv.compat                --------------------------
	.section	.nv.compat,"",@"SHT_CUDA_COMPAT_INFO"
	.align	4
        /*0000*/ 	.byte	0x02, 0x09, 0x00, 0x00, 0x02, 0x02, 0x01, 0x00, 0x02, 0x05, 0x05, 0x00, 0x03, 0x07, 0x01, 0x01
        /*0010*/ 	.byte	0x02, 0x03, 0x00, 0x00, 0x02, 0x06, 0x01, 0x00, 0x04, 0x0b, 0x08, 0x00, 0x09, 0x00, 0x00, 0x00
        /*0020*/ 	.byte	0x00, 0x00, 0x00, 0x00


//--------------------- .nv.info._Z11vectorAddUMPiS_S_i --------------------------
	.section	.nv.info._Z11vectorAddUMPiS_S_i,"",@"SHT_CUDA_INFO"
	.sectionflags	@""
	.align	4


	//----- nvinfo : EIATTR_CUDA_API_VERSION
	.align		4
        /*0000*/ 	.byte	0x04, 0x37
        /*0002*/ 	.short	(.L_7 - .L_6)
.L_6:
        /*0004*/ 	.word	0x00000082


	//----- nvinfo : EIATTR_KPARAM_INFO
	.align		4
.L_7:
        /*0008*/ 	.byte	0x04, 0x17
        /*000a*/ 	.short	(.L_9 - .L_8)
.L_8:
        /*000c*/ 	.word	0x00000000
        /*0010*/ 	.short	0x0003
        /*0012*/ 	.short	0x0018
        /*0014*/ 	.byte	0x00, 0xf0, 0x11, 0x00


	//----- nvinfo : EIATTR_KPARAM_INFO
	.align		4
.L_9:
        /*0018*/ 	.byte	0x04, 0x17
        /*001a*/ 	.short	(.L_11 - .L_10)
.L_10:
        /*001c*/ 	.word	0x00000000
        /*0020*/ 	.short	0x0002
        /*0022*/ 	.short	0x0010
        /*0024*/ 	.byte	0x00, 0xf5, 0x21, 0x00


	//----- nvinfo : EIATTR_KPARAM_INFO
	.align		4
.L_11:
        /*0028*/ 	.byte	0x04, 0x17
        /*002a*/ 	.short	(.L_13 - .L_12)
.L_12:
        /*002c*/ 	.word	0x00000000
        /*0030*/ 	.short	0x0001
        /*0032*/ 	.short	0x0008
        /*0034*/ 	.byte	0x00, 0xf5, 0x21, 0x00


	//----- nvinfo : EIATTR_KPARAM_INFO
	.align		4
.L_13:
        /*0038*/ 	.byte	0x04, 0x17
        /*003a*/ 	.short	(.L_15 - .L_14)
.L_14:
        /*003c*/ 	.word	0x00000000
        /*0040*/ 	.short	0x0000
        /*0042*/ 	.short	0x0000
        /*0044*/ 	.byte	0x00, 0xf5, 0x21, 0x00


	//----- nvinfo : EIATTR_SPARSE_MMA_MASK
	.align		4
.L_15:
        /*0048*/ 	.byte	0x03, 0x50
        /*004a*/ 	.short	0x0000


	//----- nvinfo : EIATTR_MAXREG_COUNT
	.align		4
        /*004c*/ 	.byte	0x03, 0x1b
        /*004e*/ 	.short	0x00ff


	//----- nvinfo : EIATTR_MERCURY_ISA_VERSION
	.align		4
        /*0050*/ 	.byte	0x03, 0x5f
        /*0052*/ 	.short	0x0101


	//----- nvinfo : EIATTR_VRC_CTA_INIT_COUNT
	.align		4
        /*0054*/ 	.byte	0x02, 0x4a
	.zero		1
	.zero		1


	//----- nvinfo : EIATTR_EXIT_INSTR_OFFSETS
	.align		4
        /*0058*/ 	.byte	0x04, 0x1c
        /*005a*/ 	.short	(.L_17 - .L_16)


	//   ....[0]....
.L_16:
        /*005c*/ 	.word	0x00000070


	//   ....[1]....
        /*0060*/ 	.word	0x00000130


	//----- nvinfo : EIATTR_CBANK_PARAM_SIZE
	.align		4
.L_17:
        /*0064*/ 	.byte	0x03, 0x19
        /*0066*/ 	.short	0x001c


	//----- nvinfo : EIATTR_PARAM_CBANK
	.align		4
        /*0068*/ 	.byte	0x04, 0x0a
        /*006a*/ 	.short	(.L_19 - .L_18)
	.align		4
.L_18:
        /*006c*/ 	.word	index@(.nv.constant0._Z11vectorAddUMPiS_S_i)
        /*0070*/ 	.short	0x0380
        /*0072*/ 	.short	0x001c


	//----- nvinfo : EIATTR_SW_WAR
	.align		4
.L_19:
        /*0074*/ 	.byte	0x04, 0x36
        /*0076*/ 	.short	(.L_21 - .L_20)
.L_20:
        /*0078*/ 	.word	0x00000008
.L_21:


//--------------------- .nv.callgraph             --------------------------
	.section	.nv.callgraph,"",@"SHT_CUDA_CALLGRAPH"
	.align	4
	.sectionentsize	8
	.align		4
        /*0000*/ 	.word	0x00000000
	.align		4
        /*0004*/ 	.word	0xffffffff
	.align		4
        /*0008*/ 	.word	0x00000000
	.align		4
        /*000c*/ 	.word	0xfffffffe
	.align		4
        /*0010*/ 	.word	0x00000000
	.align		4
        /*0014*/ 	.word	0xfffffffd
	.align		4
        /*0018*/ 	.word	0x00000000
	.align		4
        /*001c*/ 	.word	0xfffffffc


//--------------------- .text._Z11vectorAddUMPiS_S_i --------------------------
	.section	.text._Z11vectorAddUMPiS_S_i,"ax",@progbits
	.align	128
        .global         _Z11vectorAddUMPiS_S_i
        .type           _Z11vectorAddUMPiS_S_i,@function
        .size           _Z11vectorAddUMPiS_S_i,(.L_x_1 - _Z11vectorAddUMPiS_S_i)
        .other          _Z11vectorAddUMPiS_S_i,@"STO_CUDA_ENTRY STV_DEFAULT"
_Z11vectorAddUMPiS_S_i:
.text._Z11vectorAddUMPiS_S_i:
[----:B------:R-:W-:Y:S01]  /*0000*/  LDC R1, c[0x0][0x37c] ;  /* 0x0000df00ff017b82 */ /* 0x000fe20000000800 */
[----:B------:R-:W0:Y:S07]  /*0010*/  S2R R0, SR_TID.X ;  /* 0x0000000000007919 */ /* 0x000e2e0000002100 */
[----:B------:R-:W0:Y:S01]  /*0020*/  S2UR UR4, SR_CTAID.X ;  /* 0x00000000000479c3 */ /* 0x000e220000002500 */
[----:B------:R-:W1:Y:S07]  /*0030*/  LDCU UR5, c[0x0][0x398] ;  /* 0x00007300ff0577ac */ /* 0x000e6e0008000800 */
[----:B------:R-:W0:Y:S02]  /*0040*/  LDC R9, c[0x0][0x360] ;  /* 0x0000d800ff097b82 */ /* 0x000e240000000800 */
[----:B0-----:R-:W-:-:S05]  /*0050*/  IMAD R9, R9, UR4, R0 ;  /* 0x0000000409097c24 */ /* 0x001fca000f8e0200 */
[----:B-1----:R-:W-:-:S13]  /*0060*/  ISETP.GE.AND P0, PT, R9, UR5, PT ;  /* 0x0000000509007c0c */ /* 0x002fda000bf06270 */
[----:B------:R-:W-:Y:S05]  /*0070*/  @P0 EXIT ;  /* 0x000000000000094d */ /* 0x000fea0003800000 */
[----:B------:R-:W0:Y:S01]  /*0080*/  LDC.64 R2, c[0x0][0x380] ;  /* 0x0000e000ff027b82 */ /* 0x000e220000000a00 */
[----:B------:R-:W1:Y:S07]  /*0090*/  LDCU.64 UR4, c[0x0][0x358] ;  /* 0x00006b00ff0477ac */ /* 0x000e6e0008000a00 */
[----:B------:R-:W2:Y:S08]  /*00a0*/  LDC.64 R4, c[0x0][0x388] ;  /* 0x0000e200ff047b82 */ /* 0x000eb00000000a00 */
[----:B------:R-:W3:Y:S01]  /*00b0*/  LDC.64 R6, c[0x0][0x390] ;  /* 0x0000e400ff067b82 */ /* 0x000ee20000000a00 */
[----:B0-----:R-:W-:-:S06]  /*00c0*/  IMAD.WIDE R2, R9, 0x4, R2 ;  /* 0x0000000409027825 */ /* 0x001fcc00078e0202 */
[----:B-1----:R-:W4:Y:S01]  /*00d0*/  LDG.E R2, desc[UR4][R2.64] ;  /* 0x0000000402027981 */ /* 0x002f22000c1e1900 */
[----:B--2---:R-:W-:-:S06]  /*00e0*/  IMAD.WIDE R4, R9, 0x4, R4 ;  /* 0x0000000409047825 */ /* 0x004fcc00078e0204 */
[----:B------:R-:W4:Y:S01]  /*00f0*/  LDG.E R5, desc[UR4][R4.64] ;  /* 0x0000000404057981 */ /* 0x000f22000c1e1900 */
[----:B---3--:R-:W-:Y:S01]  /*0100*/  IMAD.WIDE R6, R9, 0x4, R6 ;  /* 0x0000000409067825 */ /* 0x008fe200078e0206 */
[----:B----4-:R-:W-:-:S05]  /*0110*/  IADD3 R9, PT, PT, R2, R5, RZ ;  /* 0x0000000502097210 */ /* 0x010fca0007ffe0ff */
[----:B------:R-:W-:Y:S01]  /*0120*/  STG.E desc[UR4][R6.64], R9 ;  /* 0x0000000906007986 */ /* 0x000fe2000c101904 */
[----:B------:R-:W-:Y:S05]  /*0130*/  EXIT ;  /* 0x000000000000794d */ /* 0x000fea0003800000 */
.L_x_0:
[----:B------:R-:W-:-:S00]  /*0140*/  BRA `(.L_x_0) ;  /* 0xfffffffc00fc7947 */ /* 0x000fc0000383ffff */
[----:B------:R-:W-:-:S00]  /*0150*/  NOP ;  /* 0x0000000000007918 */ /* 0x000fc00000000000 */
        /* <DEDUP_REMOVED lines=10> */
.L_x_1:


//--------------------- .nv.shared.reserved.0     --------------------------
	.section	.nv.shared.reserved.0,"aw",@nobits
	.weak		__nv_reservedSMEM_offset_0_alias
	.size		__nv_reservedSMEM_offset_0_alias, 0, 64
	.other		__nv_reservedSMEM_offset_0_alias,@"STO_CUDA_RESERVED_SHARED STV_DEFAULT"
__nv_reservedSMEM_offset_0_alias:
	.zero		0
	.zero		64


//--------------------- .nv.constant0._Z11vectorAddUMPiS_S_i --------------------------
	.section	.nv.constant0._Z11vectorAddUMPiS_S_i,"a",@progbits
	.sectionflags	@""
	.align	4
.nv.constant0._Z11vectorAddUMPiS_S_i:
	.zero		924


//--------------------- SYMBOLS --------------------------

	.type		.nv.reservedSmem.offset0,@object
	.size		.nv.reservedSmem.offset0,0x4
